//
// Generated by NVIDIA NVVM Compiler
//
// Compiler Build ID: CL-36424714
// Cuda compilation tools, release 13.0, V13.0.88
// Based on NVVM 20.0.0
//

.version 9.0
.target sm_100
.address_size 64

	// .globl	_Z11printThreadv
.extern .func  (.param .b32 func_retval0) vprintf
(
	.param .b64 vprintf_param_0,
	.param .b64 vprintf_param_1
)
;
.global .align 1 .b8 $str[17] = {84, 104, 114, 101, 97, 100, 73, 100, 120, 32, 58, 32, 37, 100, 32, 10};

.visible .entry _Z11printThreadv()
{
	.local .align 8 .b8 	__local_depot0[8];
	.reg .b64 	%SP;
	.reg .b64 	%SPL;
	.reg .b32 	%r<7>;
	.reg .b64 	%rd<5>;

	mov.u64 	%SPL, __local_depot0;
	cvta.local.u64 	%SP, %SPL;
	add.u64 	%rd1, %SP, 0;
	add.u64 	%rd2, %SPL, 0;
	mov.u32 	%r1, %tid.x;
	mov.u32 	%r2, %ctaid.x;
	mov.u32 	%r3, %ntid.x;
	mad.lo.s32 	%r4, %r2, %r3, %r1;
	st.local.u32 	[%rd2], %r4;
	mov.u64 	%rd3, $str;
	cvta.global.u64 	%rd4, %rd3;
	{ // callseq 0, 0
	.param .b64 param0;
	st.param.b64 	[param0], %rd4;
	.param .b64 param1;
	st.param.b64 	[param1], %rd1;
	.param .b32 retval0;
	call.uni (retval0), 
	vprintf, 
	(
	param0, 
	param1
	);
	ld.param.b32 	%r5, [retval0];
	} // callseq 0
	ret;

}


// ===== COMPILED SASS (sm_100) =====

	.target	sm_100

	.elftype	@"ET_EXEC"


//--------------------- .note.nv.tkinfo           --------------------------
	.section	.note.nv.tkinfo,"",@"SHT_NOTE"
	.sectionflags	@"SHF_NOTE_NV_TKINFO"
	.tkinfo
        /*0018*/ 	.word	0x00000002
        /*0030*/ 	.string	""
        /*0030*/ 	.string	"ptxas"
        /*0030*/ 	.string	"Cuda compilation tools, release 13.0, V13.0.88"
        /*0030*/ 	.string	"Build cuda_13.0.r13.0/compiler.36424714_0"
        /*0030*/ 	.string	"-arch sm_100 -m 64 "



//--------------------- .note.nv.cuinfo           --------------------------
	.section	.note.nv.cuinfo,"",@"SHT_NOTE"
	.sectionflags	@"SHF_NOTE_NV_CUINFO"
        /*0018*/ 	.short	0x0002
        /*001a*/ 	.short	0x0064
        /*001c*/ 	.short	0x0082
	.zero		2


//--------------------- .nv.info                  --------------------------
	.section	.nv.info,"",@"SHT_CUDA_INFO"
	.align	4


	//----- nvinfo : EIATTR_REGCOUNT
	.align		4
        /*0000*/ 	.byte	0x04, 0x2f
        /*0002*/ 	.short	(.L_2 - .L_1)
	.align		4
.L_1:
        /*0004*/ 	.word	index@(_Z11printThreadv)
        /*0008*/ 	.word	0x00000018


	//----- nvinfo : EIATTR_FRAME_SIZE
	.align		4
.L_2:
        /*000c*/ 	.byte	0x04, 0x11
        /*000e*/ 	.short	(.L_4 - .L_3)
	.align		4
.L_3:
        /*0010*/ 	.word	index@(_Z11printThreadv)
        /*0014*/ 	.word	0x00000008


	//----- nvinfo : EIATTR_MIN_STACK_SIZE
	.align		4
.L_4:
        /*0018*/ 	.byte	0x04, 0x12
        /*001a*/ 	.short	(.L_6 - .L_5)
	.align		4
.L_5:
        /*001c*/ 	.word	index@(_Z11printThreadv)
        /*0020*/ 	.word	0x00000008
.L_6:


//--------------------- .nv.compat                --------------------------
	.section	.nv.compat,"",@"SHT_CUDA_COMPAT_INFO"
	.align	4
        /*0000*/ 	.byte	0x02, 0x09, 0x00, 0x00, 0x02, 0x02, 0x01, 0x00, 0x02, 0x05, 0x05, 0x00, 0x03, 0x07, 0x01, 0x01
        /*0010*/ 	.byte	0x02, 0x03, 0x00, 0x00, 0x02, 0x06, 0x01, 0x00, 0x04, 0x0b, 0x08, 0x00, 0x09, 0x00, 0x00, 0x00
        /*0020*/ 	.byte	0x00, 0x00, 0x00, 0x00


//--------------------- .nv.info._Z11printThreadv --------------------------
	.section	.nv.info._Z11printThreadv,"",@"SHT_CUDA_INFO"
	.sectionflags	@""
	.align	4


	//----- nvinfo : EIATTR_CUDA_API_VERSION
	.align		4
        /*0000*/ 	.byte	0x04, 0x37
        /*0002*/ 	.short	(.L_8 - .L_7)
.L_7:
        /*0004*/ 	.word	0x00000082


	//----- nvinfo : EIATTR_SPARSE_MMA_MASK
	.align		4
.L_8:
        /*0008*/ 	.byte	0x03, 0x50
        /*000a*/ 	.short	0x0000


	//----- nvinfo : EIATTR_MAXREG_COUNT
	.align		4
        /*000c*/ 	.byte	0x03, 0x1b
        /*000e*/ 	.short	0x00ff


	//----- nvinfo : EIATTR_EXTERNS
	.align		4
        /*0010*/ 	.byte	0x04, 0x0f
        /*0012*/ 	.short	(.L_10 - .L_9)


	//   ....[0]....
	.align		4
.L_9:
        /*0014*/ 	.word	index@(vprintf)


	//----- nvinfo : EIATTR_MERCURY_ISA_VERSION
	.align		4
.L_10:
        /*0018*/ 	.byte	0x03, 0x5f
        /*001a*/ 	.short	0x0101


	//----- nvinfo : EIATTR_VRC_CTA_INIT_COUNT
	.align		4
        /*001c*/ 	.byte	0x02, 0x4a
	.zero		1
	.zero		1


	//----- nvinfo : EIATTR_SYSCALL_OFFSETS
	.align		4
        /*0020*/ 	.byte	0x04, 0x46
        /*0022*/ 	.short	(.L_12 - .L_11)


	//   ....[0]....
.L_11:
        /*0024*/ 	.word	0x00000110


	//----- nvinfo : EIATTR_EXIT_INSTR_OFFSETS
	.align		4
.L_12:
        /*0028*/ 	.byte	0x04, 0x1c
        /*002a*/ 	.short	(.L_14 - .L_13)


	//   ....[0]....
.L_13:
        /*002c*/ 	.word	0x00000120


	//----- nvinfo : EIATTR_SW_WAR
	.align		4
.L_14:
        /*0030*/ 	.byte	0x04, 0x36
        /*0032*/ 	.short	(.L_16 - .L_15)
.L_15:
        /*0034*/ 	.word	0x00000008
.L_16:


//--------------------- .nv.callgraph             --------------------------
	.section	.nv.callgraph,"",@"SHT_CUDA_CALLGRAPH"
	.align	4
	.sectionentsize	8
	.align		4
        /*0000*/ 	.word	0x00000000
	.align		4
        /*0004*/ 	.word	0xffffffff
	.align		4
        /*0008*/ 	.word	index@(_Z11printThreadv)
	.align		4
        /*000c*/ 	.word	index@(vprintf)
	.align		4
        /*0010*/ 	.word	0x00000000
	.align		4
        /*0014*/ 	.word	0xfffffffe
	.align		4
        /*0018*/ 	.word	0x00000000
	.align		4
        /*001c*/ 	.word	0xfffffffd
	.align		4
        /*0020*/ 	.word	0x00000000
	.align		4
        /*0024*/ 	.word	0xfffffffc


//--------------------- .nv.constant4             --------------------------
	.section	.nv.constant4,"a",@progbits
	.align	8
	.align		8
.nv.constant4:
        /*0000*/ 	.dword	vprintf
	.align		8
        /*0008*/ 	.dword	$str


//--------------------- .text._Z11printThreadv    --------------------------
	.section	.text._Z11printThreadv,"ax",@progbits
	.align	128
        .global         _Z11printThreadv
        .type           _Z11printThreadv,@function
        .size           _Z11printThreadv,(.L_x_2 - _Z11printThreadv)
        .other          _Z11printThreadv,@"STO_CUDA_ENTRY STV_DEFAULT"
_Z11printThreadv:
.text._Z11printThreadv:
[----:B------:R-:W0:Y:S01]  /*0000*/  LDC R1, c[0x0][0x37c] ;  /* 0x0000df00ff017b82 */ /* 0x000e220000000800 */
[----:B------:R-:W1:Y:S01]  /*0010*/  S2R R0, SR_TID.X ;  /* 0x0000000000007919 */ /* 0x000e620000002100 */
[----:B------:R-:W2:Y:S06]  /*0020*/  LDCU UR5, c[0x0][0x2fc] ;  /* 0x00005f80ff0577ac */ /* 0x000eac0008000800 */
[----:B------:R-:W1:Y:S01]  /*0030*/  S2UR UR6, SR_CTAID.X ;  /* 0x00000000000679c3 */ /* 0x000e620000002500 */
[----:B------:R-:W-:Y:S01]  /*0040*/  MOV R2, 0x0 ;  /* 0x0000000000027802 */ /* 0x000fe20000000f00 */
[----:B0-----:R-:W-:Y:S01]  /*0050*/  VIADD R1, R1, 0xfffffff8 ;  /* 0xfffffff801017836 */ /* 0x001fe20000000000 */
[----:B------:R-:W0:Y:S05]  /*0060*/  LDCU UR4, c[0x0][0x2f8] ;  /* 0x00005f00ff0477ac */ /* 0x000e2a0008000800 */
[----:B------:R-:W1:Y:S01]  /*0070*/  LDC R3, c[0x0][0x360] ;  /* 0x0000d800ff037b82 */ /* 0x000e620000000800 */
[----:B0-----:R-:W-:-:S05]  /*0080*/  IADD3 R6, P0, PT, R1, UR4, RZ ;  /* 0x0000000401067c10 */ /* 0x001fca000ff1e0ff */
[----:B--2---:R-:W-:Y:S02]  /*0090*/  IMAD.X R7, RZ, RZ, UR5, P0 ;  /* 0x00000005ff077e24 */ /* 0x004fe400080e06ff */
[----:B-1----:R-:W-:Y:S01]  /*00a0*/  IMAD R0, R3, UR6, R0 ;  /* 0x0000000603007c24 */ /* 0x002fe2000f8e0200 */
[----:B------:R-:W0:Y:S01]  /*00b0*/  LDCU.64 UR6, c[0x4][0x8] ;  /* 0x01000100ff0677ac */ /* 0x000e220008000a00 */
[----:B------:R-:W1:Y:S03]  /*00c0*/  LDC.64 R2, c[0x4][R2] ;  /* 0x0100000002027b82 */ /* 0x000e660000000a00 */
[----:B------:R2:W-:Y:S01]  /*00d0*/  STL [R1], R0 ;  /* 0x0000000001007387 */ /* 0x0005e20000100800 */
[----:B0-----:R-:W-:Y:S01]  /*00e0*/  IMAD.U32 R4, RZ, RZ, UR6 ;  /* 0x00000006ff047e24 */ /* 0x001fe2000f8e00ff */
[----:B--2---:R-:W-:-:S07]  /*00f0*/  MOV R5, UR7 ;  /* 0x0000000700057c02 */ /* 0x004fce0008000f00 */
[----:B------:R-:W-:-:S07]  /*0100*/  LEPC R20, `(.L_x_0) ;  /* 0x000000001014794e */ /* 0x000fce0000000000 */
[----:B-1----:R-:W-:Y:S05]  /*0110*/  CALL.ABS.NOINC R2 ;  /* 0x0000000002007343 */ /* 0x002fea0003c00000 */
.L_x_0:
[----:B------:R-:W-:Y:S05]  /*0120*/  EXIT ;  /* 0x000000000000794d */ /* 0x000fea0003800000 */
.L_x_1:
[----:B------:R-:W-:-:S00]  /*0130*/  BRA `(.L_x_1) ;  /* 0xfffffffc00fc7947 */ /* 0x000fc0000383ffff */
[----:B------:R-:W-:-:S00]  /*0140*/  NOP ;  /* 0x0000000000007918 */ /* 0x000fc00000000000 */
        /* <DEDUP_REMOVED lines=11> */
.L_x_2:


//--------------------- .nv.global.init           --------------------------
	.section	.nv.global.init,"aw",@progbits
.nv.global.init:
	.type		$str,@object
	.size		$str,(.L_0 - $str)
$str:
        /*0000*/ 	.byte	0x54, 0x68, 0x72, 0x65, 0x61, 0x64, 0x49, 0x64, 0x78, 0x20, 0x3a, 0x20, 0x25, 0x64, 0x20, 0x0a
        /*0010*/ 	.byte	0x00
.L_0:


//--------------------- .nv.shared.reserved.0     --------------------------
	.section	.nv.shared.reserved.0,"aw",@nobits
	.weak		__nv_reservedSMEM_offset_0_alias
	.size		__nv_reservedSMEM_offset_0_alias, 0, 64
	.other		__nv_reservedSMEM_offset_0_alias,@"STO_CUDA_RESERVED_SHARED STV_DEFAULT"
__nv_reservedSMEM_offset_0_alias:
	.zero		0
	.zero		64


//--------------------- .nv.constant0._Z11printThreadv --------------------------
	.section	.nv.constant0._Z11printThreadv,"a",@progbits
	.sectionflags	@""
	.align	4
.nv.constant0._Z11printThreadv:
	.zero		896


//--------------------- SYMBOLS --------------------------

	.type		.nv.reservedSmem.offset0,@object
	.size		.nv.reservedSmem.offset0,0x4
	.type		vprintf,@function
